	.headerflags	@"EF_CUDA_TEXMODE_UNIFIED EF_CUDA_64BIT_ADDRESS EF_CUDA_SM86 EF_CUDA_VIRTUAL_SM(EF_CUDA_SM86)"
	.elftype	@"ET_EXEC"


//--------------------- .nv.info                  --------------------------
	.section	.nv.info,"",@"SHT_CUDA_INFO"
	.align	4


	//----- nvinfo : EIATTR_REGCOUNT
	.align		4
        /*0000*/ 	.byte	0x04, 0x2f
        /*0002*/ 	.short	(.L_3 - .L_2)
	.align		4
.L_2:
        /*0004*/ 	.word	index@(l2norm_fwd_kernel)
        /*0008*/ 	.word	0x00000017


	//----- nvinfo : EIATTR_MAX_STACK_SIZE
	.align		4
.L_3:
        /*000c*/ 	.byte	0x04, 0x23
        /*000e*/ 	.short	(.L_5 - .L_4)
	.align		4
.L_4:
        /*0010*/ 	.word	index@(l2norm_fwd_kernel)
        /*0014*/ 	.word	0x00000000


	//----- nvinfo : EIATTR_MIN_STACK_SIZE
	.align		4
.L_5:
        /*0018*/ 	.byte	0x04, 0x12
        /*001a*/ 	.short	(.L_7 - .L_6)
	.align		4
.L_6:
        /*001c*/ 	.word	index@(l2norm_fwd_kernel)
        /*0020*/ 	.word	0x00000000


	//----- nvinfo : EIATTR_FRAME_SIZE
	.align		4
.L_7:
        /*0024*/ 	.byte	0x04, 0x11
        /*0026*/ 	.short	(.L_9 - .L_8)
	.align		4
.L_8:
        /*0028*/ 	.word	index@(l2norm_fwd_kernel)
        /*002c*/ 	.word	0x00000000
.L_9:


//--------------------- .nv.info.l2norm_fwd_kernel --------------------------
	.section	.nv.info.l2norm_fwd_kernel,"",@"SHT_CUDA_INFO"
	.align	4


	//----- nvinfo : EIATTR_CUDA_API_VERSION
	.align		4
        /*0000*/ 	.byte	0x04, 0x37
        /*0002*/ 	.short	(.L_11 - .L_10)
.L_10:
        /*0004*/ 	.word	0x0000007b


	//----- nvinfo : EIATTR_SW2861232_WAR
	.align		4
.L_11:
        /*0008*/ 	.byte	0x01, 0x35
	.zero		2


	//----- nvinfo : EIATTR_PARAM_CBANK
	.align		4
        /*000c*/ 	.byte	0x04, 0x0a
        /*000e*/ 	.short	(.L_13 - .L_12)
	.align		4
.L_12:
        /*0010*/ 	.word	index@(.nv.constant0.l2norm_fwd_kernel)
        /*0014*/ 	.short	0x0160
        /*0016*/ 	.short	0x001c


	//----- nvinfo : EIATTR_CBANK_PARAM_SIZE
	.align		4
.L_13:
        /*0018*/ 	.byte	0x03, 0x19
        /*001a*/ 	.short	0x001c


	//----- nvinfo : EIATTR_KPARAM_INFO
	.align		4
        /*001c*/ 	.byte	0x04, 0x17
        /*001e*/ 	.short	(.L_15 - .L_14)
.L_14:
        /*0020*/ 	.word	0x00000000
        /*0024*/ 	.short	0x0003
        /*0026*/ 	.short	0x0018
        /*0028*/ 	.byte	0x00, 0xf0, 0x11, 0x00


	//----- nvinfo : EIATTR_KPARAM_INFO
	.align		4
.L_15:
        /*002c*/ 	.byte	0x04, 0x17
        /*002e*/ 	.short	(.L_17 - .L_16)
.L_16:
        /*0030*/ 	.word	0x00000000
        /*0034*/ 	.short	0x0002
        /*0036*/ 	.short	0x0010
        /*0038*/ 	.byte	0x00, 0xf0, 0x21, 0x00


	//----- nvinfo : EIATTR_KPARAM_INFO
	.align		4
.L_17:
        /*003c*/ 	.byte	0x04, 0x17
        /*003e*/ 	.short	(.L_19 - .L_18)
.L_18:
        /*0040*/ 	.word	0x00000000
        /*0044*/ 	.short	0x0001
        /*0046*/ 	.short	0x0008
        /*0048*/ 	.byte	0x00, 0xf0, 0x21, 0x00


	//----- nvinfo : EIATTR_KPARAM_INFO
	.align		4
.L_19:
        /*004c*/ 	.byte	0x04, 0x17
        /*004e*/ 	.short	(.L_21 - .L_20)
.L_20:
        /*0050*/ 	.word	0x00000000
        /*0054*/ 	.short	0x0000
        /*0056*/ 	.short	0x0000
        /*0058*/ 	.byte	0x00, 0xf0, 0x21, 0x00


	//----- nvinfo : EIATTR_MAXREG_COUNT
	.align		4
.L_21:
        /*005c*/ 	.byte	0x03, 0x1b
        /*005e*/ 	.short	0x0080


	//----- nvinfo : EIATTR_COOP_GROUP_MASK_REGIDS
	.align		4
        /*0060*/ 	.byte	0x04, 0x29
        /*0062*/ 	.short	(.L_23 - .L_22)


	//   ....[0]....
.L_22:
        /*0064*/ 	.word	0xffffffff


	//   ....[1]....
        /*0068*/ 	.word	0xffffffff


	//   ....[2]....
        /*006c*/ 	.word	0xffffffff


	//   ....[3]....
        /*0070*/ 	.word	0xffffffff


	//----- nvinfo : EIATTR_COOP_GROUP_INSTR_OFFSETS
	.align		4
.L_23:
        /*0074*/ 	.byte	0x04, 0x28
        /*0076*/ 	.short	(.L_25 - .L_24)


	//   ....[0]....
.L_24:
        /*0078*/ 	.word	0x00000280


	//   ....[1]....
        /*007c*/ 	.word	0x000002b0


	//   ....[2]....
        /*0080*/ 	.word	0x000002d0


	//   ....[3]....
        /*0084*/ 	.word	0x000002f0


	//----- nvinfo : EIATTR_EXIT_INSTR_OFFSETS
	.align		4
.L_25:
        /*0088*/ 	.byte	0x04, 0x1c
        /*008a*/ 	.short	(.L_27 - .L_26)


	//   ....[0]....
.L_26:
        /*008c*/ 	.word	0x000004f0


	//   ....[1]....
        /*0090*/ 	.word	0x00000550


	//----- nvinfo : EIATTR_MAX_THREADS
	.align		4
.L_27:
        /*0094*/ 	.byte	0x04, 0x05
        /*0096*/ 	.short	(.L_29 - .L_28)
.L_28:
        /*0098*/ 	.word	0x00000200
        /*009c*/ 	.word	0x00000001
        /*00a0*/ 	.word	0x00000001
.L_29:


//--------------------- .nv.rel.action            --------------------------
	.section	.nv.rel.action,"",@"SHT_CUDA_RELOCINFO"
	.align	8
	.sectionentsize	8
        /*0000*/ 	.byte	0x73, 0x00, 0x00, 0x00, 0x00, 0x00, 0x00, 0x00, 0x00, 0x00, 0x00, 0x11, 0x25, 0x00, 0x05, 0x36


//--------------------- .nv.constant0.l2norm_fwd_kernel --------------------------
	.section	.nv.constant0.l2norm_fwd_kernel,"a",@progbits
	.align	4
.nv.constant0.l2norm_fwd_kernel:
	.zero		380


//--------------------- .text.l2norm_fwd_kernel   --------------------------
	.section	.text.l2norm_fwd_kernel,"ax",@progbits
	.sectionflags	@"SHF_BARRIERS=1"
	.sectioninfo	@"SHI_REGISTERS=23"
	.align	128
        .global         l2norm_fwd_kernel
        .type           l2norm_fwd_kernel,@function
        .size           l2norm_fwd_kernel,(.L_x_1 - l2norm_fwd_kernel)
        .other          l2norm_fwd_kernel,@"STO_CUDA_ENTRY STV_DEFAULT"
l2norm_fwd_kernel:
.text.l2norm_fwd_kernel:
[----:B------:R-:W-:-:S02]  /*0000*/  IMAD.MOV.U32 R1, RZ, RZ, c[0x0][0x28] ;  /* 0x00000a00ff017624 */ /* 0x000fc400078e00ff */
[----:B------:R-:W0:Y:S01]  /*0010*/  S2R R2, SR_TID.X ;  /* 0x0000000000027919 */ /* 0x000e220000002100 */
[----:B------:R-:W-:-:S03]  /*0020*/  ULDC.64 UR4, c[0x0][0x118] ;  /* 0x0000460000047ab9 */ /* 0x000fc60000000a00 */
[----:B------:R-:W1:Y:S01]  /*0030*/  S2R R8, SR_CTAID.X ;  /* 0x0000000000087919 */ /* 0x000e620000002500 */
[----:B0-----:R-:W-:Y:S02]  /*0040*/  SHF.R.U32.HI R3, RZ, 0x4, R2 ;  /* 0x00000004ff037819 */ /* 0x001fe40000011602 */
[----:B------:R-:W-:Y:S01]  /*0050*/  SHF.L.U32 R0, R2, 0x3, RZ ;  /* 0x0000000302007819 */ /* 0x000fe200000006ff */
[----:B-1----:R-:W-:Y:S01]  /*0060*/  IMAD.SHL.U32 R8, R8, 0x20, RZ ;  /* 0x0000002008087824 */ /* 0x002fe200078e00ff */
[----:B------:R-:W-:Y:S02]  /*0070*/  SGXT.U32 R3, R3, 0x5 ;  /* 0x000000050303781a */ /* 0x000fe40000000000 */
[----:B------:R-:W-:Y:S02]  /*0080*/  LOP3.LUT R4, R0, 0x78, RZ, 0xc0, !PT ;  /* 0x0000007800047812 */ /* 0x000fe400078ec0ff */
[----:B------:R-:W-:Y:S02]  /*0090*/  LOP3.LUT R9, R8, R3, RZ, 0xfc, !PT ;  /* 0x0000000308097212 */ /* 0x000fe400078efcff */
[----:B------:R-:W-:Y:S01]  /*00a0*/  SHF.R.S32.HI R0, RZ, 0x1f, R8 ;  /* 0x0000001fff007819 */ /* 0x000fe20000011408 */
[----:B------:R-:W-:Y:S01]  /*00b0*/  IMAD.WIDE.U32 R4, R4, 0x2, RZ ;  /* 0x0000000204047825 */ /* 0x000fe200078e00ff */
[----:B------:R-:W-:-:S02]  /*00c0*/  SHF.L.U32 R7, R9, 0x8, RZ ;  /* 0x0000000809077819 */ /* 0x000fc400000006ff */
[C---:B------:R-:W-:Y:S02]  /*00d0*/  ISETP.GE.U32.AND P0, PT, R9.reuse, 0x1230, PT ;  /* 0x000012300900780c */ /* 0x040fe40003f06070 */
[----:B------:R-:W-:Y:S02]  /*00e0*/  SHF.L.U64.HI R9, R9, 0x8, R0 ;  /* 0x0000000809097819 */ /* 0x000fe40000010200 */
[----:B------:R-:W-:Y:S02]  /*00f0*/  LOP3.LUT R10, R7, R4, RZ, 0xfc, !PT ;  /* 0x00000004070a7212 */ /* 0x000fe400078efcff */
[----:B------:R-:W-:Y:S01]  /*0100*/  ISETP.GE.U32.AND.EX P0, PT, R0, RZ, PT, P0 ;  /* 0x000000ff0000720c */ /* 0x000fe20003f06100 */
[----:B------:R-:W-:Y:S01]  /*0110*/  CS2R R6, SRZ ;  /* 0x0000000000067805 */ /* 0x000fe2000001ff00 */
[----:B------:R-:W-:Y:S02]  /*0120*/  LOP3.LUT R9, R9, R5, RZ, 0xfc, !PT ;  /* 0x0000000509097212 */ /* 0x000fe400078efcff */
[----:B------:R-:W-:Y:S01]  /*0130*/  IADD3 R16, P1, R10, c[0x0][0x160], RZ ;  /* 0x000058000a107a10 */ /* 0x000fe20007f3e0ff */
[----:B------:R-:W-:-:S03]  /*0140*/  CS2R R4, SRZ ;  /* 0x0000000000047805 */ /* 0x000fc6000001ff00 */
[----:B------:R-:W-:-:S05]  /*0150*/  IADD3.X R17, R9, c[0x0][0x164], RZ, P1, !PT ;  /* 0x0000590009117a10 */ /* 0x000fca0000ffe4ff */
[----:B------:R-:W2:Y:S01]  /*0160*/  @!P0 LDG.E.128 R4, [R16.64] ;  /* 0x0000000410048981 */ /* 0x000ea2000c1e1d00 */
[----:B------:R-:W-:Y:S01]  /*0170*/  IADD3 R10, P3, R10, c[0x0][0x168], RZ ;  /* 0x00005a000a0a7a10 */ /* 0x000fe20007f7e0ff */
[--C-:B--2---:R-:W-:Y:S02]  /*0180*/  HADD2.F32 R11, -RZ, R4.reuse.H1_H1 ;  /* 0x30000004ff0b7230 */ /* 0x104fe40000004100 */
[----:B------:R-:W-:Y:S02]  /*0190*/  HADD2.F32 R14, -RZ, R4.H0_H0 ;  /* 0x20000004ff0e7230 */ /* 0x000fe40000004100 */
[--C-:B------:R-:W-:Y:S01]  /*01a0*/  HADD2.F32 R4, -RZ, R5.reuse.H0_H0 ;  /* 0x20000005ff047230 */ /* 0x100fe20000004100 */
[----:B------:R-:W-:Y:S01]  /*01b0*/  FMUL R13, R11, R11 ;  /* 0x0000000b0b0d7220 */ /* 0x000fe20000400000 */
[----:B------:R-:W-:Y:S02]  /*01c0*/  HADD2.F32 R12, -RZ, R5.H1_H1 ;  /* 0x30000005ff0c7230 */ /* 0x000fe40000004100 */
[----:B------:R-:W-:Y:S01]  /*01d0*/  HADD2.F32 R5, -RZ, R6.H0_H0 ;  /* 0x20000006ff057230 */ /* 0x000fe20000004100 */
[----:B------:R-:W-:-:S04]  /*01e0*/  FFMA R13, R14, R14, R13 ;  /* 0x0000000e0e0d7223 */ /* 0x000fc8000000000d */
[----:B------:R-:W-:-:S04]  /*01f0*/  FFMA R13, R4, R4, R13 ;  /* 0x00000004040d7223 */ /* 0x000fc8000000000d */
[----:B------:R-:W-:Y:S01]  /*0200*/  FFMA R18, R12, R12, R13 ;  /* 0x0000000c0c127223 */ /* 0x000fe2000000000d */
[----:B------:R-:W-:Y:S02]  /*0210*/  HADD2.F32 R13, -RZ, R6.H1_H1 ;  /* 0x30000006ff0d7230 */ /* 0x000fe40000004100 */
[--C-:B------:R-:W-:Y:S01]  /*0220*/  HADD2.F32 R6, -RZ, R7.reuse.H0_H0 ;  /* 0x20000007ff067230 */ /* 0x100fe20000004100 */
[----:B------:R-:W-:Y:S01]  /*0230*/  FFMA R18, R5, R5, R18 ;  /* 0x0000000505127223 */ /* 0x000fe20000000012 */
[----:B------:R-:W-:-:S03]  /*0240*/  HADD2.F32 R7, -RZ, R7.H1_H1 ;  /* 0x30000007ff077230 */ /* 0x000fc60000004100 */
[----:B------:R-:W-:-:S04]  /*0250*/  FFMA R15, R13, R13, R18 ;  /* 0x0000000d0d0f7223 */ /* 0x000fc80000000012 */
[----:B------:R-:W-:-:S04]  /*0260*/  FFMA R16, R6, R6, R15 ;  /* 0x0000000606107223 */ /* 0x000fc8000000000f */
[----:B------:R-:W-:-:S05]  /*0270*/  FFMA R16, R7, R7, R16 ;  /* 0x0000000707107223 */ /* 0x000fca0000000010 */
[----:B------:R-:W0:Y:S02]  /*0280*/  SHFL.BFLY PT, R15, R16, 0x8, 0x1f ;  /* 0x0d001f00100f7f89 */ /* 0x000e2400000e0000 */
[----:B0-----:R-:W-:Y:S01]  /*0290*/  FADD R15, R16, R15 ;  /* 0x0000000f100f7221 */ /* 0x001fe20000000000 */
[----:B------:R-:W-:-:S04]  /*02a0*/  IMAD.MOV.U32 R16, RZ, RZ, 0x3e800000 ;  /* 0x3e800000ff107424 */ /* 0x000fc800078e00ff */
[----:B------:R-:W0:Y:S02]  /*02b0*/  SHFL.BFLY PT, R18, R15, 0x4, 0x1f ;  /* 0x0c801f000f127f89 */ /* 0x000e2400000e0000 */
[----:B0-----:R-:W-:-:S05]  /*02c0*/  FADD R18, R15, R18 ;  /* 0x000000120f127221 */ /* 0x001fca0000000000 */
[----:B------:R-:W0:Y:S02]  /*02d0*/  SHFL.BFLY PT, R17, R18, 0x2, 0x1f ;  /* 0x0c401f0012117f89 */ /* 0x000e2400000e0000 */
[----:B0-----:R-:W-:-:S05]  /*02e0*/  FADD R17, R18, R17 ;  /* 0x0000001112117221 */ /* 0x001fca0000000000 */
[----:B------:R-:W0:Y:S02]  /*02f0*/  SHFL.BFLY PT, R20, R17, 0x1, 0x1f ;  /* 0x0c201f0011147f89 */ /* 0x000e2400000e0000 */
[----:B0-----:R-:W-:-:S04]  /*0300*/  FADD R20, R17, R20 ;  /* 0x0000001411147221 */ /* 0x001fc80000000000 */
[----:B------:R-:W-:-:S04]  /*0310*/  FADD R20, R20, c[0x0][0x178] ;  /* 0x00005e0014147621 */ /* 0x000fc80000000000 */
[----:B------:R-:W0:Y:S02]  /*0320*/  MUFU.SQRT R19, R20 ;  /* 0x0000001400137308 */ /* 0x000e240000002000 */
[C---:B0-----:R-:W-:Y:S02]  /*0330*/  FSETP.GT.AND P1, PT, R19.reuse, 8.50705917302346158658e+37, PT ;  /* 0x7e8000001300780b */ /* 0x041fe40003f24000 */
[----:B------:R-:W-:Y:S02]  /*0340*/  FSETP.GEU.AND P2, PT, R19, 1.175494350822287508e-38, PT ;  /* 0x008000001300780b */ /* 0x000fe40003f4e000 */
[----:B------:R-:W-:-:S09]  /*0350*/  FSEL R16, R16, 1, P1 ;  /* 0x3f80000010107808 */ /* 0x000fd20000800000 */
[----:B------:R-:W-:Y:S01]  /*0360*/  @P1 FMUL R19, R19, 0.25 ;  /* 0x3e80000013131820 */ /* 0x000fe20000400000 */
[----:B------:R-:W-:Y:S01]  /*0370*/  LOP3.LUT P1, RZ, R2, 0x1e0, RZ, 0xc0, !PT ;  /* 0x000001e002ff7812 */ /* 0x000fe2000782c0ff */
[----:B------:R-:W-:Y:S02]  /*0380*/  @!P2 FMUL R16, R16, 16777216 ;  /* 0x4b8000001010a820 */ /* 0x000fe40000400000 */
[----:B------:R-:W-:-:S06]  /*0390*/  @!P2 FMUL R19, R19, 16777216 ;  /* 0x4b8000001313a820 */ /* 0x000fcc0000400000 */
[----:B------:R-:W0:Y:S02]  /*03a0*/  MUFU.RCP R19, R19 ;  /* 0x0000001300137308 */ /* 0x000e240000001000 */
[----:B0-----:R-:W-:-:S04]  /*03b0*/  FMUL R16, R19, R16 ;  /* 0x0000001013107220 */ /* 0x001fc80000400000 */
[-C--:B------:R-:W-:Y:S01]  /*03c0*/  FMUL R14, R14, R16.reuse ;  /* 0x000000100e0e7220 */ /* 0x080fe20000400000 */
[-C--:B------:R-:W-:Y:S01]  /*03d0*/  FMUL R11, R11, R16.reuse ;  /* 0x000000100b0b7220 */ /* 0x080fe20000400000 */
[-C--:B------:R-:W-:Y:S01]  /*03e0*/  FMUL R15, R4, R16.reuse ;  /* 0x00000010040f7220 */ /* 0x080fe20000400000 */
[-C--:B------:R-:W-:Y:S01]  /*03f0*/  FMUL R12, R12, R16.reuse ;  /* 0x000000100c0c7220 */ /* 0x080fe20000400000 */
[----:B------:R-:W-:Y:S01]  /*0400*/  FMUL R7, R7, R16 ;  /* 0x0000001007077220 */ /* 0x000fe20000400000 */
[----:B------:R-:W-:Y:S01]  /*0410*/  STS [R3.X4], R16 ;  /* 0x0000001003007388 */ /* 0x000fe20000004800 */
[----:B------:R-:W-:Y:S01]  /*0420*/  F2FP.PACK_AB R4, R11, R14 ;  /* 0x0000000e0b04723e */ /* 0x000fe200000000ff */
[-C--:B------:R-:W-:Y:S01]  /*0430*/  FMUL R11, R5, R16.reuse ;  /* 0x00000010050b7220 */ /* 0x080fe20000400000 */
[----:B------:R-:W-:Y:S01]  /*0440*/  F2FP.PACK_AB R5, R12, R15 ;  /* 0x0000000f0c05723e */ /* 0x000fe200000000ff */
[-C--:B------:R-:W-:Y:S01]  /*0450*/  FMUL R12, R13, R16.reuse ;  /* 0x000000100d0c7220 */ /* 0x080fe20000400000 */
[----:B------:R-:W-:Y:S01]  /*0460*/  LOP3.LUT R13, R8, 0x1f, R2, 0xf8, !PT ;  /* 0x0000001f080d7812 */ /* 0x000fe200078ef802 */
[----:B------:R-:W-:-:S03]  /*0470*/  FMUL R8, R6, R16 ;  /* 0x0000001006087220 */ /* 0x000fc60000400000 */
[----:B------:R-:W-:Y:S02]  /*0480*/  ISETP.LT.U32.AND P2, PT, R13, 0x1230, PT ;  /* 0x000012300d00780c */ /* 0x000fe40003f41070 */
[----:B------:R-:W-:Y:S02]  /*0490*/  F2FP.PACK_AB R6, R12, R11 ;  /* 0x0000000b0c06723e */ /* 0x000fe400000000ff */
[----:B------:R-:W-:Y:S02]  /*04a0*/  ISETP.LT.U32.AND.EX P1, PT, R0, RZ, !P1, P2 ;  /* 0x000000ff0000720c */ /* 0x000fe40004f21120 */
[----:B------:R-:W-:Y:S02]  /*04b0*/  IADD3.X R11, R9, c[0x0][0x16c], RZ, P3, !PT ;  /* 0x00005b00090b7a10 */ /* 0x000fe40001ffe4ff */
[----:B------:R-:W-:-:S05]  /*04c0*/  F2FP.PACK_AB R7, R7, R8 ;  /* 0x000000080707723e */ /* 0x000fca00000000ff */
[----:B------:R-:W-:Y:S04]  /*04d0*/  @!P0 STG.E.128 [R10.64], R4 ;  /* 0x000000040a008986 */ /* 0x000fe8000c101d04 */
[----:B------:R-:W-:Y:S06]  /*04e0*/  BAR.SYNC 0x0 ;  /* 0x0000000000007b1d */ /* 0x000fec0000000000 */
[----:B------:R-:W-:Y:S05]  /*04f0*/  @!P1 EXIT ;  /* 0x000000000000994d */ /* 0x000fea0003800000 */
[----:B------:R-:W-:Y:S02]  /*0500*/  LOP3.LUT R4, R2, 0x1f, RZ, 0xc0, !PT ;  /* 0x0000001f02047812 */ /* 0x000fe400078ec0ff */
[----:B------:R-:W-:-:S03]  /*0510*/  LEA R2, P0, R13, c[0x0][0x170], 0x2 ;  /* 0x00005c000d027a11 */ /* 0x000fc600078010ff */
[----:B------:R-:W0:Y:S01]  /*0520*/  LDS R5, [R4.X4] ;  /* 0x0000000004057984 */ /* 0x000e220000004800 */
[----:B------:R-:W-:-:S05]  /*0530*/  LEA.HI.X R3, R13, c[0x0][0x174], R0, 0x2, P0 ;  /* 0x00005d000d037a11 */ /* 0x000fca00000f1400 */
[----:B0-----:R-:W-:Y:S01]  /*0540*/  STG.E [R2.64], R5 ;  /* 0x0000000502007986 */ /* 0x001fe2000c101904 */
[----:B------:R-:W-:Y:S05]  /*0550*/  EXIT ;  /* 0x000000000000794d */ /* 0x000fea0003800000 */
.L_x_0:
[----:B------:R-:W-:-:S00]  /*0560*/  BRA `(.L_x_0) ;  /* 0xfffffff000007947 */ /* 0x000fc0000383ffff */
[----:B------:R-:W-:-:S00]  /*0570*/  NOP ;  /* 0x0000000000007918 */ /* 0x000fc00000000000 */
        /* <DEDUP_REMOVED lines=8> */
.L_x_1:


//--------------------- .nv.global.init           --------------------------
	.section	.nv.global.init,"aw",@progbits
.nv.global.init:
	.type		_$_str,@object
	.size		_$_str,(_$_str_$_2 - _$_str)
_$_str:
        /*0000*/ 	.byte	0x5f, 0x5f, 0x43, 0x55, 0x44, 0x41, 0x5f, 0x46, 0x54, 0x5a, 0x00
	.type		_$_str_$_2,@object
	.size		_$_str_$_2,(.L_1 - _$_str_$_2)
_$_str_$_2:
        /*000b*/ 	.byte	0x5f, 0x5f, 0x43, 0x55, 0x44, 0x41, 0x5f, 0x50, 0x52, 0x45, 0x43, 0x5f, 0x53, 0x51, 0x52, 0x54
        /*001b*/ 	.byte	0x00
.L_1:


//--------------------- .nv.shared.l2norm_fwd_kernel --------------------------
	.section	.nv.shared.l2norm_fwd_kernel,"aw",@nobits
	.align	16
